//
// Generated by NVIDIA NVVM Compiler
//
// Compiler Build ID: CL-36424714
// Cuda compilation tools, release 13.0, V13.0.88
// Based on NVVM 20.0.0
//

.version 9.0
.target sm_100
.address_size 64

	// .globl	_Z6searchmm
.extern .func  (.param .b32 func_retval0) vprintf
(
	.param .b64 vprintf_param_0,
	.param .b64 vprintf_param_1
)
;
.global .align 1 .b8 $str[18] = {83, 101, 101, 100, 32, 37, 108, 117, 32, 119, 105, 116, 104, 32, 37, 100, 10};

.visible .entry _Z6searchmm(
	.param .u64 _Z6searchmm_param_0,
	.param .u64 _Z6searchmm_param_1
)
{
	.local .align 8 .b8 	__local_depot0[16];
	.reg .b64 	%SP;
	.reg .b64 	%SPL;
	.reg .pred 	%p<5>;
	.reg .b32 	%r<25>;
	.reg .b64 	%rd<48>;

	mov.u64 	%SPL, __local_depot0;
	cvta.local.u64 	%SP, %SPL;
	ld.param.u64 	%rd15, [_Z6searchmm_param_0];
	ld.param.u64 	%rd14, [_Z6searchmm_param_1];
	mov.u32 	%r4, %ctaid.x;
	mov.u32 	%r5, %ntid.x;
	mov.u32 	%r6, %tid.x;
	mad.lo.s32 	%r7, %r4, %r5, %r6;
	cvt.u64.u32 	%rd16, %r7;
	mov.u32 	%r8, %nctaid.x;
	mul.lo.s32 	%r1, %r8, %r5;
	add.s64 	%rd45, %rd15, %rd16;
	setp.ge.u64 	%p1, %rd45, %rd14;
	@%p1 bra 	$L__BB0_8;
	add.u64 	%rd17, %SP, 0;
	add.u64 	%rd2, %SPL, 0;
	cvt.u64.u32 	%rd3, %r1;
$L__BB0_2:
	xor.b64  	%rd18, %rd45, 7640891576956012809;
	add.s64 	%rd19, %rd18, -7046029254386353131;
	xor.b64  	%rd20, %rd45, -4330787974217966213;
	shr.u64 	%rd21, %rd20, 30;
	xor.b64  	%rd22, %rd21, %rd20;
	mul.lo.s64 	%rd23, %rd22, -4658895280553007687;
	shr.u64 	%rd24, %rd23, 27;
	xor.b64  	%rd25, %rd24, %rd23;
	mul.lo.s64 	%rd26, %rd25, -7723592293110705685;
	shr.u64 	%rd27, %rd26, 31;
	xor.b64  	%rd47, %rd27, %rd26;
	xor.b64  	%rd28, %rd19, -3775417812039165282;
	shr.u64 	%rd29, %rd28, 30;
	xor.b64  	%rd30, %rd29, %rd28;
	mul.lo.s64 	%rd31, %rd30, -4658895280553007687;
	shr.u64 	%rd32, %rd31, 27;
	xor.b64  	%rd33, %rd32, %rd31;
	mul.lo.s64 	%rd34, %rd33, -7723592293110705685;
	shr.u64 	%rd35, %rd34, 31;
	xor.b64  	%rd46, %rd35, %rd34;
	mov.b32 	%r24, 0;
$L__BB0_3:
	add.s64 	%rd36, %rd47, %rd46;
	mov.b64 	{%r10, %r11}, %rd36;
	shf.l.wrap.b32 	%r12, %r10, %r11, 17;
	shf.l.wrap.b32 	%r13, %r11, %r10, 17;
	mov.b64 	%rd37, {%r13, %r12};
	add.s64 	%rd38, %rd37, %rd47;
	xor.b64  	%rd9, %rd47, %rd46;
	mov.b64 	{%r14, %r15}, %rd47;
	shf.l.wrap.b32 	%r16, %r15, %r14, 17;
	shf.l.wrap.b32 	%r17, %r14, %r15, 17;
	mov.b64 	%rd39, {%r17, %r16};
	shl.b64 	%rd40, %rd9, 21;
	xor.b64  	%rd10, %rd39, %rd40;
	and.b64  	%rd41, %rd38, 2147483648;
	setp.ne.s64 	%p2, %rd41, 0;
	@%p2 bra 	$L__BB0_5;
	mov.b64 	{%r20, %r21}, %rd9;
	shf.l.wrap.b32 	%r22, %r20, %r21, 28;
	shf.l.wrap.b32 	%r23, %r21, %r20, 28;
	mov.b64 	%rd46, {%r23, %r22};
	add.s32 	%r24, %r24, 1;
	xor.b64  	%rd47, %rd10, %rd9;
	bra.uni 	$L__BB0_3;
$L__BB0_5:
	setp.lt.u32 	%p3, %r24, 35;
	@%p3 bra 	$L__BB0_7;
	st.local.u64 	[%rd2], %rd45;
	st.local.u32 	[%rd2+8], %r24;
	mov.u64 	%rd42, $str;
	cvta.global.u64 	%rd43, %rd42;
	{ // callseq 0, 0
	.param .b64 param0;
	st.param.b64 	[param0], %rd43;
	.param .b64 param1;
	st.param.b64 	[param1], %rd17;
	.param .b32 retval0;
	call.uni (retval0), 
	vprintf, 
	(
	param0, 
	param1
	);
	ld.param.b32 	%r18, [retval0];
	} // callseq 0
$L__BB0_7:
	add.s64 	%rd45, %rd45, %rd3;
	setp.lt.u64 	%p4, %rd45, %rd14;
	@%p4 bra 	$L__BB0_2;
$L__BB0_8:
	ret;

}


// ===== COMPILED SASS (sm_100) =====

	.target	sm_100

	.elftype	@"ET_EXEC"


//--------------------- .note.nv.tkinfo           --------------------------
	.section	.note.nv.tkinfo,"",@"SHT_NOTE"
	.sectionflags	@"SHF_NOTE_NV_TKINFO"
	.tkinfo
        /*0018*/ 	.word	0x00000002
        /*0030*/ 	.string	""
        /*0030*/ 	.string	"ptxas"
        /*0030*/ 	.string	"Cuda compilation tools, release 13.0, V13.0.88"
        /*0030*/ 	.string	"Build cuda_13.0.r13.0/compiler.36424714_0"
        /*0030*/ 	.string	"-arch sm_100 -m 64 "



//--------------------- .note.nv.cuinfo           --------------------------
	.section	.note.nv.cuinfo,"",@"SHT_NOTE"
	.sectionflags	@"SHF_NOTE_NV_CUINFO"
        /*0018*/ 	.short	0x0002
        /*001a*/ 	.short	0x0064
        /*001c*/ 	.short	0x0082
	.zero		2


//--------------------- .nv.info                  --------------------------
	.section	.nv.info,"",@"SHT_CUDA_INFO"
	.align	4


	//----- nvinfo : EIATTR_REGCOUNT
	.align		4
        /*0000*/ 	.byte	0x04, 0x2f
        /*0002*/ 	.short	(.L_2 - .L_1)
	.align		4
.L_1:
        /*0004*/ 	.word	index@(_Z6searchmm)
        /*0008*/ 	.word	0x00000018


	//----- nvinfo : EIATTR_FRAME_SIZE
	.align		4
.L_2:
        /*000c*/ 	.byte	0x04, 0x11
        /*000e*/ 	.short	(.L_4 - .L_3)
	.align		4
.L_3:
        /*0010*/ 	.word	index@(_Z6searchmm)
        /*0014*/ 	.word	0x00000010


	//----- nvinfo : EIATTR_MIN_STACK_SIZE
	.align		4
.L_4:
        /*0018*/ 	.byte	0x04, 0x12
        /*001a*/ 	.short	(.L_6 - .L_5)
	.align		4
.L_5:
        /*001c*/ 	.word	index@(_Z6searchmm)
        /*0020*/ 	.word	0x00000010
.L_6:


//--------------------- .nv.compat                --------------------------
	.section	.nv.compat,"",@"SHT_CUDA_COMPAT_INFO"
	.align	4
        /*0000*/ 	.byte	0x02, 0x09, 0x00, 0x00, 0x02, 0x02, 0x01, 0x00, 0x02, 0x05, 0x05, 0x00, 0x03, 0x07, 0x01, 0x01
        /*0010*/ 	.byte	0x02, 0x03, 0x00, 0x00, 0x02, 0x06, 0x01, 0x00, 0x04, 0x0b, 0x08, 0x00, 0x09, 0x00, 0x00, 0x00
        /*0020*/ 	.byte	0x00, 0x00, 0x00, 0x00


//--------------------- .nv.info._Z6searchmm      --------------------------
	.section	.nv.info._Z6searchmm,"",@"SHT_CUDA_INFO"
	.sectionflags	@""
	.align	4


	//----- nvinfo : EIATTR_CUDA_API_VERSION
	.align		4
        /*0000*/ 	.byte	0x04, 0x37
        /*0002*/ 	.short	(.L_8 - .L_7)
.L_7:
        /*0004*/ 	.word	0x00000082


	//----- nvinfo : EIATTR_KPARAM_INFO
	.align		4
.L_8:
        /*0008*/ 	.byte	0x04, 0x17
        /*000a*/ 	.short	(.L_10 - .L_9)
.L_9:
        /*000c*/ 	.word	0x00000000
        /*0010*/ 	.short	0x0001
        /*0012*/ 	.short	0x0008
        /*0014*/ 	.byte	0x00, 0xf0, 0x21, 0x00


	//----- nvinfo : EIATTR_KPARAM_INFO
	.align		4
.L_10:
        /*0018*/ 	.byte	0x04, 0x17
        /*001a*/ 	.short	(.L_12 - .L_11)
.L_11:
        /*001c*/ 	.word	0x00000000
        /*0020*/ 	.short	0x0000
        /*0022*/ 	.short	0x0000
        /*0024*/ 	.byte	0x00, 0xf0, 0x21, 0x00


	//----- nvinfo : EIATTR_SPARSE_MMA_MASK
	.align		4
.L_12:
        /*0028*/ 	.byte	0x03, 0x50
        /*002a*/ 	.short	0x0000


	//----- nvinfo : EIATTR_MAXREG_COUNT
	.align		4
        /*002c*/ 	.byte	0x03, 0x1b
        /*002e*/ 	.short	0x00ff


	//----- nvinfo : EIATTR_EXTERNS
	.align		4
        /*0030*/ 	.byte	0x04, 0x0f
        /*0032*/ 	.short	(.L_14 - .L_13)


	//   ....[0]....
	.align		4
.L_13:
        /*0034*/ 	.word	index@(vprintf)


	//----- nvinfo : EIATTR_MERCURY_ISA_VERSION
	.align		4
.L_14:
        /*0038*/ 	.byte	0x03, 0x5f
        /*003a*/ 	.short	0x0101


	//----- nvinfo : EIATTR_VRC_CTA_INIT_COUNT
	.align		4
        /*003c*/ 	.byte	0x02, 0x4a
	.zero		1
	.zero		1


	//----- nvinfo : EIATTR_SYSCALL_OFFSETS
	.align		4
        /*0040*/ 	.byte	0x04, 0x46
        /*0042*/ 	.short	(.L_16 - .L_15)


	//   ....[0]....
.L_15:
        /*0044*/ 	.word	0x00000750


	//----- nvinfo : EIATTR_EXIT_INSTR_OFFSETS
	.align		4
.L_16:
        /*0048*/ 	.byte	0x04, 0x1c
        /*004a*/ 	.short	(.L_18 - .L_17)


	//   ....[0]....
.L_17:
        /*004c*/ 	.word	0x00000110


	//   ....[1]....
        /*0050*/ 	.word	0x000007d0


	//----- nvinfo : EIATTR_CRS_STACK_SIZE
	.align		4
.L_18:
        /*0054*/ 	.byte	0x04, 0x1e
        /*0056*/ 	.short	(.L_20 - .L_19)
.L_19:
        /*0058*/ 	.word	0x00000000


	//----- nvinfo : EIATTR_CBANK_PARAM_SIZE
	.align		4
.L_20:
        /*005c*/ 	.byte	0x03, 0x19
        /*005e*/ 	.short	0x0010


	//----- nvinfo : EIATTR_PARAM_CBANK
	.align		4
        /*0060*/ 	.byte	0x04, 0x0a
        /*0062*/ 	.short	(.L_22 - .L_21)
	.align		4
.L_21:
        /*0064*/ 	.word	index@(.nv.constant0._Z6searchmm)
        /*0068*/ 	.short	0x0380
        /*006a*/ 	.short	0x0010


	//----- nvinfo : EIATTR_SW_WAR
	.align		4
.L_22:
        /*006c*/ 	.byte	0x04, 0x36
        /*006e*/ 	.short	(.L_24 - .L_23)
.L_23:
        /*0070*/ 	.word	0x00000008
.L_24:


//--------------------- .nv.callgraph             --------------------------
	.section	.nv.callgraph,"",@"SHT_CUDA_CALLGRAPH"
	.align	4
	.sectionentsize	8
	.align		4
        /*0000*/ 	.word	0x00000000
	.align		4
        /*0004*/ 	.word	0xffffffff
	.align		4
        /*0008*/ 	.word	index@(_Z6searchmm)
	.align		4
        /*000c*/ 	.word	index@(vprintf)
	.align		4
        /*0010*/ 	.word	0x00000000
	.align		4
        /*0014*/ 	.word	0xfffffffe
	.align		4
        /*0018*/ 	.word	0x00000000
	.align		4
        /*001c*/ 	.word	0xfffffffd
	.align		4
        /*0020*/ 	.word	0x00000000
	.align		4
        /*0024*/ 	.word	0xfffffffc


//--------------------- .nv.constant4             --------------------------
	.section	.nv.constant4,"a",@progbits
	.align	8
	.align		8
.nv.constant4:
        /*0000*/ 	.dword	vprintf
	.align		8
        /*0008*/ 	.dword	$str


//--------------------- .text._Z6searchmm         --------------------------
	.section	.text._Z6searchmm,"ax",@progbits
	.align	128
        .global         _Z6searchmm
        .type           _Z6searchmm,@function
        .size           _Z6searchmm,(.L_x_7 - _Z6searchmm)
        .other          _Z6searchmm,@"STO_CUDA_ENTRY STV_DEFAULT"
_Z6searchmm:
.text._Z6searchmm:
[----:B------:R-:W0:Y:S01]  /*0000*/  LDC R1, c[0x0][0x37c] ;  /* 0x0000df00ff017b82 */ /* 0x000e220000000800 */
[----:B------:R-:W1:Y:S01]  /*0010*/  S2R R0, SR_TID.X ;  /* 0x0000000000007919 */ /* 0x000e620000002100 */
[----:B------:R-:W2:Y:S06]  /*0020*/  LDCU UR5, c[0x0][0x2fc] ;  /* 0x00005f80ff0577ac */ /* 0x000eac0008000800 */
[----:B------:R-:W1:Y:S01]  /*0030*/  S2UR UR6, SR_CTAID.X ;  /* 0x00000000000679c3 */ /* 0x000e620000002500 */
[----:B0-----:R-:W-:Y:S01]  /*0040*/  VIADD R1, R1, 0xfffffff0 ;  /* 0xfffffff001017836 */ /* 0x001fe20000000000 */
[----:B------:R-:W0:Y:S01]  /*0050*/  LDCU.128 UR8, c[0x0][0x380] ;  /* 0x00007000ff0877ac */ /* 0x000e220008000c00 */
[----:B------:R-:W3:Y:S05]  /*0060*/  LDCU UR4, c[0x0][0x2f8] ;  /* 0x00005f00ff0477ac */ /* 0x000eea0008000800 */
[----:B------:R-:W1:Y:S02]  /*0070*/  LDC R17, c[0x0][0x360] ;  /* 0x0000d800ff117b82 */ /* 0x000e640000000800 */
[----:B-1----:R-:W-:Y:S01]  /*0080*/  IMAD R0, R17, UR6, R0 ;  /* 0x0000000611007c24 */ /* 0x002fe2000f8e0200 */
[----:B------:R-:W1:Y:S04]  /*0090*/  LDCU UR6, c[0x0][0x370] ;  /* 0x00006e00ff0677ac */ /* 0x000e680008000800 */
[----:B0-----:R-:W-:-:S04]  /*00a0*/  IADD3 R18, P1, PT, R0, UR8, RZ ;  /* 0x0000000800127c10 */ /* 0x001fc8000ff3e0ff */
[----:B------:R-:W-:Y:S01]  /*00b0*/  ISETP.GE.U32.AND P0, PT, R18, UR10, PT ;  /* 0x0000000a12007c0c */ /* 0x000fe2000bf06070 */
[----:B------:R-:W-:Y:S01]  /*00c0*/  IMAD.X R19, RZ, RZ, UR9, P1 ;  /* 0x00000009ff137e24 */ /* 0x000fe200088e06ff */
[----:B---3--:R-:W-:-:S04]  /*00d0*/  IADD3 R2, P1, PT, R1, UR4, RZ ;  /* 0x0000000401027c10 */ /* 0x008fc8000ff3e0ff */
[----:B------:R-:W-:Y:S01]  /*00e0*/  ISETP.GE.U32.AND.EX P0, PT, R19, UR11, PT, P0 ;  /* 0x0000000b13007c0c */ /* 0x000fe2000bf06100 */
[----:B--2---:R-:W-:Y:S02]  /*00f0*/  IMAD.X R16, RZ, RZ, UR5, P1 ;  /* 0x00000005ff107e24 */ /* 0x004fe400088e06ff */
[----:B-1----:R-:W-:-:S10]  /*0100*/  IMAD R17, R17, UR6, RZ ;  /* 0x0000000611117c24 */ /* 0x002fd4000f8e02ff */
[----:B------:R-:W-:Y:S05]  /*0110*/  @P0 EXIT ;  /* 0x000000000000094d */ /* 0x000fea0003800000 */
.L_x_5:
[----:B------:R-:W-:Y:S01]  /*0120*/  LOP3.LUT R3, R18, 0xf3bcc909, RZ, 0x3c, !PT ;  /* 0xf3bcc90912037812 */ /* 0x000fe200078e3cff */
[----:B------:R-:W-:Y:S01]  /*0130*/  BSSY.RECONVERGENT B0, `(.L_x_0) ;  /* 0x0000052000007945 */ /* 0x000fe20003800200 */
[----:B------:R-:W-:Y:S02]  /*0140*/  LOP3.LUT R4, R19, 0x6a09e667, RZ, 0x3c, !PT ;  /* 0x6a09e66713047812 */ /* 0x000fe400078e3cff */
[----:B------:R-:W-:Y:S02]  /*0150*/  IADD3 R3, P0, PT, R3, 0x7f4a7c15, RZ ;  /* 0x7f4a7c1503037810 */ /* 0x000fe40007f1e0ff */
[----:B------:R-:W-:Y:S02]  /*0160*/  LOP3.LUT R8, R19, 0xc3e5f348, RZ, 0x3c, !PT ;  /* 0xc3e5f34813087812 */ /* 0x000fe400078e3cff */
[----:B------:R-:W-:Y:S02]  /*0170*/  IADD3.X R4, PT, PT, R4, -0x61c88647, RZ, P0, !PT ;  /* 0x9e3779b904047810 */ /* 0x000fe400007fe4ff */
[----:B------:R-:W-:-:S02]  /*0180*/  LOP3.LUT R7, R18, 0x6f345d7b, RZ, 0x3c, !PT ;  /* 0x6f345d7b12077812 */ /* 0x000fc400078e3cff */
[----:B------:R-:W-:Y:S02]  /*0190*/  LOP3.LUT R4, R4, 0xcb9b0580, RZ, 0x3c, !PT ;  /* 0xcb9b058004047812 */ /* 0x000fe400078e3cff */
[----:B------:R-:W-:Y:S02]  /*01a0*/  SHF.R.U32.HI R6, RZ, 0x1e, R8 ;  /* 0x0000001eff067819 */ /* 0x000fe40000011608 */
[----:B------:R-:W-:Y:S02]  /*01b0*/  SHF.R.U32.HI R0, RZ, 0x1e, R4 ;  /* 0x0000001eff007819 */ /* 0x000fe40000011604 */
[----:B------:R-:W-:Y:S02]  /*01c0*/  LOP3.LUT R3, R3, 0xc2b91a9e, RZ, 0x3c, !PT ;  /* 0xc2b91a9e03037812 */ /* 0x000fe400078e3cff */
[----:B------:R-:W-:Y:S02]  /*01d0*/  SHF.R.U64 R7, R7, 0x1e, R8 ;  /* 0x0000001e07077819 */ /* 0x000fe40000001208 */
[----:B------:R-:W-:-:S02]  /*01e0*/  LOP3.LUT R5, R6, 0xc3e5f348, R19, 0x96, !PT ;  /* 0xc3e5f34806057812 */ /* 0x000fc400078e9613 */
[----:B------:R-:W-:Y:S02]  /*01f0*/  LOP3.LUT R0, R0, R4, RZ, 0x3c, !PT ;  /* 0x0000000400007212 */ /* 0x000fe400078e3cff */
[----:B------:R-:W-:Y:S01]  /*0200*/  SHF.R.U64 R4, R3, 0x1e, R4 ;  /* 0x0000001e03047819 */ /* 0x000fe20000001204 */
[----:B------:R-:W-:Y:S01]  /*0210*/  IMAD R5, R5, 0x1ce4e5b9, RZ ;  /* 0x1ce4e5b905057824 */ /* 0x000fe200078e02ff */
[----:B------:R-:W-:Y:S01]  /*0220*/  LOP3.LUT R6, R7, 0x6f345d7b, R18, 0x96, !PT ;  /* 0x6f345d7b07067812 */ /* 0x000fe200078e9612 */
[----:B------:R-:W-:Y:S01]  /*0230*/  IMAD R9, R0, 0x1ce4e5b9, RZ ;  /* 0x1ce4e5b900097824 */ /* 0x000fe200078e02ff */
[----:B------:R-:W-:-:S03]  /*0240*/  LOP3.LUT R4, R4, R3, RZ, 0x3c, !PT ;  /* 0x0000000304047212 */ /* 0x000fc600078e3cff */
[C---:B------:R-:W-:Y:S02]  /*0250*/  IMAD R3, R6.reuse, -0x40a7b893, R5 ;  /* 0xbf58476d06037824 */ /* 0x040fe400078e0205 */
[----:B------:R-:W-:-:S04]  /*0260*/  IMAD.WIDE.U32 R6, R6, 0x1ce4e5b9, RZ ;  /* 0x1ce4e5b906067825 */ /* 0x000fc800078e00ff */
[C---:B------:R-:W-:Y:S02]  /*0270*/  IMAD R9, R4.reuse, -0x40a7b893, R9 ;  /* 0xbf58476d04097824 */ /* 0x040fe400078e0209 */
[----:B------:R-:W-:-:S04]  /*0280*/  IMAD.WIDE.U32 R4, R4, 0x1ce4e5b9, RZ ;  /* 0x1ce4e5b904047825 */ /* 0x000fc800078e00ff */
[----:B------:R-:W-:Y:S02]  /*0290*/  IMAD.IADD R8, R7, 0x1, R3 ;  /* 0x0000000107087824 */ /* 0x000fe400078e0203 */
[----:B------:R-:W-:-:S03]  /*02a0*/  IMAD.IADD R3, R5, 0x1, R9 ;  /* 0x0000000105037824 */ /* 0x000fc600078e0209 */
[--C-:B------:R-:W-:Y:S02]  /*02b0*/  SHF.R.U32.HI R5, RZ, 0x1b, R8.reuse ;  /* 0x0000001bff057819 */ /* 0x100fe40000011608 */
[--C-:B------:R-:W-:Y:S02]  /*02c0*/  SHF.R.U32.HI R0, RZ, 0x1b, R3.reuse ;  /* 0x0000001bff007819 */ /* 0x100fe40000011603 */
[----:B------:R-:W-:Y:S02]  /*02d0*/  SHF.R.U64 R7, R6, 0x1b, R8 ;  /* 0x0000001b06077819 */ /* 0x000fe40000001208 */
[----:B------:R-:W-:Y:S02]  /*02e0*/  LOP3.LUT R0, R0, R3, RZ, 0x3c, !PT ;  /* 0x0000000300007212 */ /* 0x000fe400078e3cff */
[----:B------:R-:W-:Y:S02]  /*02f0*/  LOP3.LUT R5, R5, R8, RZ, 0x3c, !PT ;  /* 0x0000000805057212 */ /* 0x000fe400078e3cff */
[----:B------:R-:W-:Y:S01]  /*0300*/  SHF.R.U64 R3, R4, 0x1b, R3 ;  /* 0x0000001b04037819 */ /* 0x000fe20000001203 */
[----:B------:R-:W-:Y:S01]  /*0310*/  IMAD R9, R0, 0x133111eb, RZ ;  /* 0x133111eb00097824 */ /* 0x000fe200078e02ff */
[----:B------:R-:W-:Y:S01]  /*0320*/  LOP3.LUT R6, R7, R6, RZ, 0x3c, !PT ;  /* 0x0000000607067212 */ /* 0x000fe200078e3cff */
[----:B------:R-:W-:Y:S01]  /*0330*/  IMAD R5, R5, 0x133111eb, RZ ;  /* 0x133111eb05057824 */ /* 0x000fe200078e02ff */
[----:B------:R-:W-:-:S03]  /*0340*/  LOP3.LUT R4, R3, R4, RZ, 0x3c, !PT ;  /* 0x0000000403047212 */ /* 0x000fc600078e3cff */
[----:B------:R-:W-:Y:S02]  /*0350*/  IMAD R3, R6, -0x6b2fb645, R5 ;  /* 0x94d049bb06037824 */ /* 0x000fe400078e0205 */
[----:B------:R-:W-:Y:S02]  /*0360*/  IMAD R9, R4, -0x6b2fb645, R9 ;  /* 0x94d049bb04097824 */ /* 0x000fe400078e0209 */
[----:B------:R-:W-:-:S04]  /*0370*/  IMAD.WIDE.U32 R6, R6, 0x133111eb, RZ ;  /* 0x133111eb06067825 */ /* 0x000fc800078e00ff */
[----:B------:R-:W-:-:S04]  /*0380*/  IMAD.WIDE.U32 R4, R4, 0x133111eb, RZ ;  /* 0x133111eb04047825 */ /* 0x000fc800078e00ff */
[----:B------:R-:W-:Y:S02]  /*0390*/  IMAD.IADD R8, R7, 0x1, R3 ;  /* 0x0000000107087824 */ /* 0x000fe400078e0203 */
[----:B------:R-:W-:-:S03]  /*03a0*/  IMAD.IADD R0, R5, 0x1, R9 ;  /* 0x0000000105007824 */ /* 0x000fc600078e0209 */
[----:B------:R-:W-:Y:S02]  /*03b0*/  SHF.R.U64 R7, R6, 0x1f, R8 ;  /* 0x0000001f06077819 */ /* 0x000fe40000001208 */
[--C-:B------:R-:W-:Y:S02]  /*03c0*/  SHF.R.U64 R3, R4, 0x1f, R0.reuse ;  /* 0x0000001f04037819 */ /* 0x100fe40000001200 */
[----:B------:R-:W-:Y:S02]  /*03d0*/  SHF.R.U32.HI R9, RZ, 0x1f, R0 ;  /* 0x0000001fff097819 */ /* 0x000fe40000011600 */
[----:B------:R-:W-:Y:S02]  /*03e0*/  SHF.R.U32.HI R5, RZ, 0x1f, R8 ;  /* 0x0000001fff057819 */ /* 0x000fe40000011608 */
[----:B------:R-:W-:Y:S02]  /*03f0*/  LOP3.LUT R7, R7, R6, RZ, 0x3c, !PT ;  /* 0x0000000607077212 */ /* 0x000fe400078e3cff */
[----:B------:R-:W-:-:S02]  /*0400*/  LOP3.LUT R4, R3, R4, RZ, 0x3c, !PT ;  /* 0x0000000403047212 */ /* 0x000fc400078e3cff */
[----:B------:R-:W-:Y:S02]  /*0410*/  LOP3.LUT R9, R9, R0, RZ, 0x3c, !PT ;  /* 0x0000000009097212 */ /* 0x000fe400078e3cff */
[----:B------:R-:W-:Y:S02]  /*0420*/  LOP3.LUT R6, R5, R8, RZ, 0x3c, !PT ;  /* 0x0000000805067212 */ /* 0x000fe400078e3cff */
[----:B------:R-:W-:Y:S02]  /*0430*/  IADD3 R0, P0, PT, R4, R7, RZ ;  /* 0x0000000704007210 */ /* 0x000fe40007f1e0ff */
[----:B------:R-:W-:-:S03]  /*0440*/  LOP3.LUT R10, R7, R4, RZ, 0x3c, !PT ;  /* 0x00000004070a7212 */ /* 0x000fc600078e3cff */
[----:B------:R-:W-:Y:S01]  /*0450*/  IMAD.X R3, R9, 0x1, R6, P0 ;  /* 0x0000000109037824 */ /* 0x000fe200000e0606 */
[----:B------:R-:W-:Y:S01]  /*0460*/  LOP3.LUT R9, R6, R9, RZ, 0x3c, !PT ;  /* 0x0000000906097212 */ /* 0x000fe200078e3cff */
[----:B------:R-:W-:-:S03]  /*0470*/  IMAD.SHL.U32 R4, R10, 0x200000, RZ ;  /* 0x002000000a047824 */ /* 0x000fc600078e00ff */
[----:B------:R-:W-:Y:S02]  /*0480*/  SHF.L.W.U32.HI R0, R3, 0x11, R0 ;  /* 0x0000001103007819 */ /* 0x000fe40000010e00 */
[----:B------:R-:W-:Y:S02]  /*0490*/  SHF.L.U64.HI R5, R10, 0x15, R9 ;  /* 0x000000150a057819 */ /* 0x000fe40000010209 */
[----:B------:R-:W-:Y:S01]  /*04a0*/  SHF.L.W.U32.HI R3, R7, 0x11, R6 ;  /* 0x0000001107037819 */ /* 0x000fe20000010e06 */
[----:B------:R-:W-:-:S05]  /*04b0*/  IMAD.IADD R0, R0, 0x1, R7 ;  /* 0x0000000100007824 */ /* 0x000fca00078e0207 */
[----:B------:R-:W-:Y:S02]  /*04c0*/  LOP3.LUT P0, RZ, R0, 0x80000000, RZ, 0xc0, !PT ;  /* 0x8000000000ff7812 */ /* 0x000fe4000780c0ff */
[----:B------:R-:W-:Y:S02]  /*04d0*/  SHF.L.W.U32.HI R0, R6, 0x11, R7 ;  /* 0x0000001106007819 */ /* 0x000fe40000010e07 */
[----:B------:R-:W-:Y:S02]  /*04e0*/  LOP3.LUT R7, R3, R4, RZ, 0x3c, !PT ;  /* 0x0000000403077212 */ /* 0x000fe400078e3cff */
[----:B------:R-:W-:Y:S01]  /*04f0*/  LOP3.LUT R8, R0, R5, RZ, 0x3c, !PT ;  /* 0x0000000500087212 */ /* 0x000fe200078e3cff */
[----:B------:R-:W-:-:S06]  /*0500*/  IMAD.MOV.U32 R0, RZ, RZ, RZ ;  /* 0x000000ffff007224 */ /* 0x000fcc00078e00ff */
[----:B------:R-:W-:Y:S05]  /*0510*/  @P0 BRA `(.L_x_1) ;  /* 0x00000000004c0947 */ /* 0x000fea0003800000 */
.L_x_2:
[----:B------:R-:W-:Y:S01]  /*0520*/  LOP3.LUT R7, R7, R10, RZ, 0x3c, !PT ;  /* 0x0000000a07077212 */ /* 0x000fe200078e3cff */
[----:B------:R-:W-:Y:S01]  /*0530*/  VIADD R0, R0, 0x1 ;  /* 0x0000000100007836 */ /* 0x000fe20000000000 */
[----:B------:R-:W-:Y:S02]  /*0540*/  SHF.L.W.U32.HI R4, R9, 0x1c, R10 ;  /* 0x0000001c09047819 */ /* 0x000fe40000010e0a */
[----:B------:R-:W-:Y:S02]  /*0550*/  LOP3.LUT R8, R8, R9, RZ, 0x3c, !PT ;  /* 0x0000000908087212 */ /* 0x000fe400078e3cff */
[----:B------:R-:W-:Y:S02]  /*0560*/  SHF.L.W.U32.HI R3, R10, 0x1c, R9 ;  /* 0x0000001c0a037819 */ /* 0x000fe40000010e09 */
[----:B------:R-:W-:Y:S02]  /*0570*/  IADD3 R5, P0, PT, R4, R7, RZ ;  /* 0x0000000704057210 */ /* 0x000fe40007f1e0ff */
[----:B------:R-:W-:-:S02]  /*0580*/  LOP3.LUT R10, R7, R4, RZ, 0x3c, !PT ;  /* 0x00000004070a7212 */ /* 0x000fc400078e3cff */
[C---:B------:R-:W-:Y:S01]  /*0590*/  LOP3.LUT R9, R8.reuse, R3, RZ, 0x3c, !PT ;  /* 0x0000000308097212 */ /* 0x040fe200078e3cff */
[--C-:B------:R-:W-:Y:S01]  /*05a0*/  IMAD.X R6, R3, 0x1, R8.reuse, P0 ;  /* 0x0000000103067824 */ /* 0x100fe200000e0608 */
[----:B------:R-:W-:Y:S02]  /*05b0*/  SHF.L.W.U32.HI R3, R8, 0x11, R7 ;  /* 0x0000001108037819 */ /* 0x000fe40000010e07 */
[----:B------:R-:W-:Y:S02]  /*05c0*/  SHF.L.W.U32.HI R4, R7, 0x11, R8 ;  /* 0x0000001107047819 */ /* 0x000fe40000010e08 */
[----:B------:R-:W-:Y:S02]  /*05d0*/  SHF.L.W.U32.HI R5, R6, 0x11, R5 ;  /* 0x0000001106057819 */ /* 0x000fe40000010e05 */
[----:B------:R-:W-:-:S03]  /*05e0*/  SHF.L.U64.HI R6, R10, 0x15, R9 ;  /* 0x000000150a067819 */ /* 0x000fc60000010209 */
[----:B------:R-:W-:Y:S01]  /*05f0*/  IMAD.IADD R5, R5, 0x1, R7 ;  /* 0x0000000105057824 */ /* 0x000fe200078e0207 */
[----:B------:R-:W-:-:S04]  /*0600*/  LOP3.LUT R8, R3, R6, RZ, 0x3c, !PT ;  /* 0x0000000603087212 */ /* 0x000fc800078e3cff */
[----:B------:R-:W-:Y:S01]  /*0610*/  LOP3.LUT P0, RZ, R5, 0x80000000, RZ, 0xc0, !PT ;  /* 0x8000000005ff7812 */ /* 0x000fe2000780c0ff */
[----:B------:R-:W-:-:S05]  /*0620*/  IMAD.SHL.U32 R5, R10, 0x200000, RZ ;  /* 0x002000000a057824 */ /* 0x000fca00078e00ff */
[----:B------:R-:W-:-:S07]  /*0630*/  LOP3.LUT R7, R4, R5, RZ, 0x3c, !PT ;  /* 0x0000000504077212 */ /* 0x000fce00078e3cff */
[----:B------:R-:W-:Y:S05]  /*0640*/  @!P0 BRA `(.L_x_2) ;  /* 0xfffffffc00b48947 */ /* 0x000fea000383ffff */
.L_x_1:
[----:B------:R-:W-:Y:S05]  /*0650*/  BSYNC.RECONVERGENT B0 ;  /* 0x0000000000007941 */ /* 0x000fea0003800200 */
.L_x_0:
[----:B------:R-:W-:Y:S01]  /*0660*/  ISETP.GE.U32.AND P0, PT, R0, 0x23, PT ;  /* 0x000000230000780c */ /* 0x000fe20003f06070 */
[----:B------:R-:W-:-:S12]  /*0670*/  BSSY.RECONVERGENT B6, `(.L_x_3) ;  /* 0x000000f000067945 */ /* 0x000fd80003800200 */
[----:B------:R-:W-:Y:S05]  /*0680*/  @!P0 BRA `(.L_x_4) ;  /* 0x0000000000348947 */ /* 0x000fea0003800000 */
[----:B------:R-:W-:Y:S01]  /*0690*/  IMAD.MOV.U32 R10, RZ, RZ, R18 ;  /* 0x000000ffff0a7224 */ /* 0x000fe200078e0012 */
[----:B------:R-:W-:Y:S01]  /*06a0*/  MOV R3, 0x0 ;  /* 0x0000000000037802 */ /* 0x000fe20000000f00 */
[----:B------:R-:W-:Y:S01]  /*06b0*/  IMAD.MOV.U32 R11, RZ, RZ, R19 ;  /* 0x000000ffff0b7224 */ /* 0x000fe200078e0013 */
[----:B------:R0:W-:Y:S01]  /*06c0*/  STL [R1+0x8], R0 ;  /* 0x0000080001007387 */ /* 0x0001e20000100800 */
[----:B------:R-:W1:Y:S01]  /*06d0*/  LDCU.64 UR4, c[0x4][0x8] ;  /* 0x01000100ff0477ac */ /* 0x000e620008000a00 */
[----:B------:R0:W2:Y:S01]  /*06e0*/  LDC.64 R8, c[0x4][R3] ;  /* 0x0100000003087b82 */ /* 0x0000a20000000a00 */
[----:B------:R-:W-:Y:S01]  /*06f0*/  IMAD.MOV.U32 R6, RZ, RZ, R2 ;  /* 0x000000ffff067224 */ /* 0x000fe200078e0002 */
[----:B------:R0:W-:Y:S01]  /*0700*/  STL.64 [R1], R10 ;  /* 0x0000000a01007387 */ /* 0x0001e20000100a00 */
[----:B------:R-:W-:Y:S02]  /*0710*/  IMAD.MOV.U32 R7, RZ, RZ, R16 ;  /* 0x000000ffff077224 */ /* 0x000fe400078e0010 */
[----:B-1----:R-:W-:-:S02]  /*0720*/  IMAD.U32 R4, RZ, RZ, UR4 ;  /* 0x00000004ff047e24 */ /* 0x002fc4000f8e00ff */
[----:B0-----:R-:W-:-:S07]  /*0730*/  IMAD.U32 R5, RZ, RZ, UR5 ;  /* 0x00000005ff057e24 */ /* 0x001fce000f8e00ff */
[----:B------:R-:W-:-:S07]  /*0740*/  LEPC R20, `(.L_x_4) ;  /* 0x000000001014794e */ /* 0x000fce0000000000 */
[----:B--2---:R-:W-:Y:S05]  /*0750*/  CALL.ABS.NOINC R8 ;  /* 0x0000000008007343 */ /* 0x004fea0003c00000 */
.L_x_4:
[----:B------:R-:W-:Y:S05]  /*0760*/  BSYNC.RECONVERGENT B6 ;  /* 0x0000000000067941 */ /* 0x000fea0003800200 */
.L_x_3:
[----:B------:R-:W0:Y:S01]  /*0770*/  LDCU.64 UR4, c[0x0][0x388] ;  /* 0x00007100ff0477ac */ /* 0x000e220008000a00 */
[----:B------:R-:W-:-:S05]  /*0780*/  IADD3 R18, P0, PT, R17, R18, RZ ;  /* 0x0000001211127210 */ /* 0x000fca0007f1e0ff */
[----:B------:R-:W-:Y:S01]  /*0790*/  IMAD.X R19, RZ, RZ, R19, P0 ;  /* 0x000000ffff137224 */ /* 0x000fe200000e0613 */
[----:B0-----:R-:W-:-:S04]  /*07a0*/  ISETP.GE.U32.AND P0, PT, R18, UR4, PT ;  /* 0x0000000412007c0c */ /* 0x001fc8000bf06070 */
[----:B------:R-:W-:-:S13]  /*07b0*/  ISETP.GE.U32.AND.EX P0, PT, R19, UR5, PT, P0 ;  /* 0x0000000513007c0c */ /* 0x000fda000bf06100 */
[----:B------:R-:W-:Y:S05]  /*07c0*/  @!P0 BRA `(.L_x_5) ;  /* 0xfffffff800548947 */ /* 0x000fea000383ffff */
[----:B------:R-:W-:Y:S05]  /*07d0*/  EXIT ;  /* 0x000000000000794d */ /* 0x000fea0003800000 */
.L_x_6:
[----:B------:R-:W-:-:S00]  /*07e0*/  BRA `(.L_x_6) ;  /* 0xfffffffc00fc7947 */ /* 0x000fc0000383ffff */
[----:B------:R-:W-:-:S00]  /*07f0*/  NOP ;  /* 0x0000000000007918 */ /* 0x000fc00000000000 */
        /* <DEDUP_REMOVED lines=8> */
.L_x_7:


//--------------------- .nv.global.init           --------------------------
	.section	.nv.global.init,"aw",@progbits
.nv.global.init:
	.type		$str,@object
	.size		$str,(.L_0 - $str)
$str:
        /*0000*/ 	.byte	0x53, 0x65, 0x65, 0x64, 0x20, 0x25, 0x6c, 0x75, 0x20, 0x77, 0x69, 0x74, 0x68, 0x20, 0x25, 0x64
        /*0010*/ 	.byte	0x0a, 0x00
.L_0:


//--------------------- .nv.shared.reserved.0     --------------------------
	.section	.nv.shared.reserved.0,"aw",@nobits
	.weak		__nv_reservedSMEM_offset_0_alias
	.size		__nv_reservedSMEM_offset_0_alias, 0, 64
	.other		__nv_reservedSMEM_offset_0_alias,@"STO_CUDA_RESERVED_SHARED STV_DEFAULT"
__nv_reservedSMEM_offset_0_alias:
	.zero		0
	.zero		64


//--------------------- .nv.constant0._Z6searchmm --------------------------
	.section	.nv.constant0._Z6searchmm,"a",@progbits
	.sectionflags	@""
	.align	4
.nv.constant0._Z6searchmm:
	.zero		912


//--------------------- SYMBOLS --------------------------

	.type		.nv.reservedSmem.offset0,@object
	.size		.nv.reservedSmem.offset0,0x4
	.type		vprintf,@function
